//
// Generated by NVIDIA NVVM Compiler
//
// Compiler Build ID: CL-36424714
// Cuda compilation tools, release 13.0, V13.0.88
// Based on NVVM 20.0.0
//

.version 9.0
.target sm_100
.address_size 64

	// .globl	_Z8reversenPcPi
.extern .func  (.param .b32 func_retval0) vprintf
(
	.param .b64 vprintf_param_0,
	.param .b64 vprintf_param_1
)
;
.global .align 1 .b8 $str[35] = {10, 84, 73, 68, 58, 32, 37, 100, 44, 32, 115, 116, 97, 114, 116, 105, 110, 103, 32, 105, 110, 100, 101, 120, 32, 111, 102, 32, 116, 105, 100, 32, 37, 100};
.global .align 1 .b8 $str$1[54] = {84, 73, 68, 58, 32, 37, 100, 44, 32, 83, 116, 97, 114, 116, 32, 73, 110, 100, 101, 120, 58, 32, 37, 100, 44, 32, 69, 110, 100, 32, 73, 110, 100, 101, 120, 58, 32, 37, 100, 44, 32, 76, 101, 110, 103, 116, 104, 32, 61, 32, 37, 100, 10};

.visible .entry _Z8reversenPcPi(
	.param .u64 .ptr .align 1 _Z8reversenPcPi_param_0,
	.param .u64 .ptr .align 1 _Z8reversenPcPi_param_1
)
{
	.local .align 16 .b8 	__local_depot0[16];
	.reg .b64 	%SP;
	.reg .b64 	%SPL;
	.reg .pred 	%p<7>;
	.reg .b16 	%rs<11>;
	.reg .b32 	%r<45>;
	.reg .b64 	%rd<24>;

	mov.u64 	%SPL, __local_depot0;
	cvta.local.u64 	%SP, %SPL;
	ld.param.u64 	%rd5, [_Z8reversenPcPi_param_0];
	ld.param.u64 	%rd6, [_Z8reversenPcPi_param_1];
	cvta.to.global.u64 	%rd1, %rd5;
	cvta.to.global.u64 	%rd7, %rd6;
	add.u64 	%rd8, %SP, 0;
	add.u64 	%rd2, %SPL, 0;
	mov.u32 	%r1, %tid.x;
	mul.wide.u32 	%rd9, %r1, 4;
	add.s64 	%rd10, %rd7, %rd9;
	ld.global.u32 	%r27, [%rd10];
	st.local.v2.u32 	[%rd2], {%r1, %r27};
	mov.u64 	%rd11, $str;
	cvta.global.u64 	%rd12, %rd11;
	{ // callseq 0, 0
	.param .b64 param0;
	st.param.b64 	[param0], %rd12;
	.param .b64 param1;
	st.param.b64 	[param1], %rd8;
	.param .b32 retval0;
	call.uni (retval0), 
	vprintf, 
	(
	param0, 
	param1
	);
	ld.param.b32 	%r28, [retval0];
	} // callseq 0
	ld.global.u32 	%r2, [%rd10];
	ld.global.u32 	%r3, [%rd10+4];
	add.s32 	%r4, %r3, -1;
	sub.s32 	%r5, %r4, %r2;
	shr.u32 	%r30, %r5, 31;
	add.s32 	%r31, %r5, %r30;
	shr.s32 	%r6, %r31, 1;
	and.b32  	%r32, %r5, -2;
	setp.eq.s32 	%p1, %r32, 2;
	@%p1 bra 	$L__BB0_8;
	st.local.v4.u32 	[%rd2], {%r1, %r2, %r4, %r6};
	mov.u64 	%rd13, $str$1;
	cvta.global.u64 	%rd14, %rd13;
	{ // callseq 1, 0
	.param .b64 param0;
	st.param.b64 	[param0], %rd14;
	.param .b64 param1;
	st.param.b64 	[param1], %rd8;
	.param .b32 retval0;
	call.uni (retval0), 
	vprintf, 
	(
	param0, 
	param1
	);
	ld.param.b32 	%r33, [retval0];
	} // callseq 1
	setp.lt.s32 	%p2, %r5, 2;
	@%p2 bra 	$L__BB0_8;
	add.s32 	%r36, %r6, -1;
	and.b32  	%r7, %r6, 3;
	setp.lt.u32 	%p3, %r36, 3;
	mov.b32 	%r41, 0;
	@%p3 bra 	$L__BB0_5;
	and.b32  	%r41, %r6, 1073741820;
	neg.s32 	%r40, %r41;
	add.s64 	%rd3, %rd1, 1;
	add.s64 	%rd4, %rd1, -1;
	add.s32 	%r38, %r3, -2;
	mov.u32 	%r39, %r2;
$L__BB0_4:
	cvt.s64.s32 	%rd16, %r39;
	add.s64 	%rd17, %rd3, %rd16;
	cvt.s64.s32 	%rd18, %r38;
	add.s64 	%rd19, %rd4, %rd18;
	ld.global.u8 	%rs1, [%rd17+-1];
	ld.global.u8 	%rs2, [%rd19+1];
	st.global.u8 	[%rd17+-1], %rs2;
	st.global.u8 	[%rd19+1], %rs1;
	ld.global.u8 	%rs3, [%rd17];
	ld.global.u8 	%rs4, [%rd19];
	st.global.u8 	[%rd17], %rs4;
	st.global.u8 	[%rd19], %rs3;
	ld.global.u8 	%rs5, [%rd17+1];
	ld.global.u8 	%rs6, [%rd19+-1];
	st.global.u8 	[%rd17+1], %rs6;
	st.global.u8 	[%rd19+-1], %rs5;
	ld.global.u8 	%rs7, [%rd17+2];
	ld.global.u8 	%rs8, [%rd19+-2];
	st.global.u8 	[%rd17+2], %rs8;
	st.global.u8 	[%rd19+-2], %rs7;
	add.s32 	%r40, %r40, 4;
	add.s32 	%r39, %r39, 4;
	add.s32 	%r38, %r38, -4;
	setp.ne.s32 	%p4, %r40, 0;
	@%p4 bra 	$L__BB0_4;
$L__BB0_5:
	setp.eq.s32 	%p5, %r7, 0;
	@%p5 bra 	$L__BB0_8;
	sub.s32 	%r37, %r3, %r41;
	add.s32 	%r44, %r37, -2;
	add.s32 	%r43, %r41, %r2;
	neg.s32 	%r42, %r7;
$L__BB0_7:
	.pragma "nounroll";
	cvt.s64.s32 	%rd20, %r44;
	add.s64 	%rd21, %rd1, %rd20;
	cvt.s64.s32 	%rd22, %r43;
	add.s64 	%rd23, %rd1, %rd22;
	ld.global.u8 	%rs9, [%rd23];
	ld.global.u8 	%rs10, [%rd21];
	st.global.u8 	[%rd23], %rs10;
	st.global.u8 	[%rd21], %rs9;
	add.s32 	%r44, %r44, -1;
	add.s32 	%r43, %r43, 1;
	add.s32 	%r42, %r42, 1;
	setp.ne.s32 	%p6, %r42, 0;
	@%p6 bra 	$L__BB0_7;
$L__BB0_8:
	ret;

}


// ===== COMPILED SASS (sm_100) =====

	.target	sm_100

	.elftype	@"ET_EXEC"


//--------------------- .note.nv.tkinfo           --------------------------
	.section	.note.nv.tkinfo,"",@"SHT_NOTE"
	.sectionflags	@"SHF_NOTE_NV_TKINFO"
	.tkinfo
        /*0018*/ 	.word	0x00000002
        /*0030*/ 	.string	""
        /*0030*/ 	.string	"ptxas"
        /*0030*/ 	.string	"Cuda compilation tools, release 13.0, V13.0.88"
        /*0030*/ 	.string	"Build cuda_13.0.r13.0/compiler.36424714_0"
        /*0030*/ 	.string	"-arch sm_100 -m 64 "



//--------------------- .note.nv.cuinfo           --------------------------
	.section	.note.nv.cuinfo,"",@"SHT_NOTE"
	.sectionflags	@"SHF_NOTE_NV_CUINFO"
        /*0018*/ 	.short	0x0002
        /*001a*/ 	.short	0x0064
        /*001c*/ 	.short	0x0082
	.zero		2


//--------------------- .nv.info                  --------------------------
	.section	.nv.info,"",@"SHT_CUDA_INFO"
	.align	4


	//----- nvinfo : EIATTR_REGCOUNT
	.align		4
        /*0000*/ 	.byte	0x04, 0x2f
        /*0002*/ 	.short	(.L_3 - .L_2)
	.align		4
.L_2:
        /*0004*/ 	.word	index@(_Z8reversenPcPi)
        /*0008*/ 	.word	0x0000001e


	//----- nvinfo : EIATTR_FRAME_SIZE
	.align		4
.L_3:
        /*000c*/ 	.byte	0x04, 0x11
        /*000e*/ 	.short	(.L_5 - .L_4)
	.align		4
.L_4:
        /*0010*/ 	.word	index@(_Z8reversenPcPi)
        /*0014*/ 	.word	0x00000010


	//----- nvinfo : EIATTR_MIN_STACK_SIZE
	.align		4
.L_5:
        /*0018*/ 	.byte	0x04, 0x12
        /*001a*/ 	.short	(.L_7 - .L_6)
	.align		4
.L_6:
        /*001c*/ 	.word	index@(_Z8reversenPcPi)
        /*0020*/ 	.word	0x00000010
.L_7:


//--------------------- .nv.compat                --------------------------
	.section	.nv.compat,"",@"SHT_CUDA_COMPAT_INFO"
	.align	4
        /*0000*/ 	.byte	0x02, 0x09, 0x00, 0x00, 0x02, 0x02, 0x01, 0x00, 0x02, 0x05, 0x05, 0x00, 0x03, 0x07, 0x01, 0x01
        /*0010*/ 	.byte	0x02, 0x03, 0x00, 0x00, 0x02, 0x06, 0x01, 0x00, 0x04, 0x0b, 0x08, 0x00, 0x09, 0x00, 0x00, 0x00
        /*0020*/ 	.byte	0x00, 0x00, 0x00, 0x00


//--------------------- .nv.info._Z8reversenPcPi  --------------------------
	.section	.nv.info._Z8reversenPcPi,"",@"SHT_CUDA_INFO"
	.sectionflags	@""
	.align	4


	//----- nvinfo : EIATTR_CUDA_API_VERSION
	.align		4
        /*0000*/ 	.byte	0x04, 0x37
        /*0002*/ 	.short	(.L_9 - .L_8)
.L_8:
        /*0004*/ 	.word	0x00000082


	//----- nvinfo : EIATTR_KPARAM_INFO
	.align		4
.L_9:
        /*0008*/ 	.byte	0x04, 0x17
        /*000a*/ 	.short	(.L_11 - .L_10)
.L_10:
        /*000c*/ 	.word	0x00000000
        /*0010*/ 	.short	0x0001
        /*0012*/ 	.short	0x0008
        /*0014*/ 	.byte	0x00, 0xf5, 0x21, 0x00


	//----- nvinfo : EIATTR_KPARAM_INFO
	.align		4
.L_11:
        /*0018*/ 	.byte	0x04, 0x17
        /*001a*/ 	.short	(.L_13 - .L_12)
.L_12:
        /*001c*/ 	.word	0x00000000
        /*0020*/ 	.short	0x0000
        /*0022*/ 	.short	0x0000
        /*0024*/ 	.byte	0x00, 0xf5, 0x21, 0x00


	//----- nvinfo : EIATTR_SPARSE_MMA_MASK
	.align		4
.L_13:
        /*0028*/ 	.byte	0x03, 0x50
        /*002a*/ 	.short	0x0000


	//----- nvinfo : EIATTR_MAXREG_COUNT
	.align		4
        /*002c*/ 	.byte	0x03, 0x1b
        /*002e*/ 	.short	0x00ff


	//----- nvinfo : EIATTR_EXTERNS
	.align		4
        /*0030*/ 	.byte	0x04, 0x0f
        /*0032*/ 	.short	(.L_15 - .L_14)


	//   ....[0]....
	.align		4
.L_14:
        /*0034*/ 	.word	index@(vprintf)


	//----- nvinfo : EIATTR_MERCURY_ISA_VERSION
	.align		4
.L_15:
        /*0038*/ 	.byte	0x03, 0x5f
        /*003a*/ 	.short	0x0101


	//----- nvinfo : EIATTR_VRC_CTA_INIT_COUNT
	.align		4
        /*003c*/ 	.byte	0x02, 0x4a
	.zero		1
	.zero		1


	//----- nvinfo : EIATTR_SYSCALL_OFFSETS
	.align		4
        /*0040*/ 	.byte	0x04, 0x46
        /*0042*/ 	.short	(.L_17 - .L_16)


	//   ....[0]....
.L_16:
        /*0044*/ 	.word	0x00000140


	//   ....[1]....
        /*0048*/ 	.word	0x00000270


	//----- nvinfo : EIATTR_EXIT_INSTR_OFFSETS
	.align		4
.L_17:
        /*004c*/ 	.byte	0x04, 0x1c
        /*004e*/ 	.short	(.L_19 - .L_18)


	//   ....[0]....
.L_18:
        /*0050*/ 	.word	0x000001b0


	//   ....[1]....
        /*0054*/ 	.word	0x00000290


	//   ....[2]....
        /*0058*/ 	.word	0x00000510


	//   ....[3]....
        /*005c*/ 	.word	0x00000630


	//----- nvinfo : EIATTR_CRS_STACK_SIZE
	.align		4
.L_19:
        /*0060*/ 	.byte	0x04, 0x1e
        /*0062*/ 	.short	(.L_21 - .L_20)
.L_20:
        /*0064*/ 	.word	0x00000000


	//----- nvinfo : EIATTR_CBANK_PARAM_SIZE
	.align		4
.L_21:
        /*0068*/ 	.byte	0x03, 0x19
        /*006a*/ 	.short	0x0010


	//----- nvinfo : EIATTR_PARAM_CBANK
	.align		4
        /*006c*/ 	.byte	0x04, 0x0a
        /*006e*/ 	.short	(.L_23 - .L_22)
	.align		4
.L_22:
        /*0070*/ 	.word	index@(.nv.constant0._Z8reversenPcPi)
        /*0074*/ 	.short	0x0380
        /*0076*/ 	.short	0x0010


	//----- nvinfo : EIATTR_SW_WAR
	.align		4
.L_23:
        /*0078*/ 	.byte	0x04, 0x36
        /*007a*/ 	.short	(.L_25 - .L_24)
.L_24:
        /*007c*/ 	.word	0x00000008
.L_25:


//--------------------- .nv.callgraph             --------------------------
	.section	.nv.callgraph,"",@"SHT_CUDA_CALLGRAPH"
	.align	4
	.sectionentsize	8
	.align		4
        /*0000*/ 	.word	0x00000000
	.align		4
        /*0004*/ 	.word	0xffffffff
	.align		4
        /*0008*/ 	.word	index@(_Z8reversenPcPi)
	.align		4
        /*000c*/ 	.word	index@(vprintf)
	.align		4
        /*0010*/ 	.word	0x00000000
	.align		4
        /*0014*/ 	.word	0xfffffffe
	.align		4
        /*0018*/ 	.word	0x00000000
	.align		4
        /*001c*/ 	.word	0xfffffffd
	.align		4
        /*0020*/ 	.word	0x00000000
	.align		4
        /*0024*/ 	.word	0xfffffffc


//--------------------- .nv.constant4             --------------------------
	.section	.nv.constant4,"a",@progbits
	.align	8
	.align		8
.nv.constant4:
        /*0000*/ 	.dword	vprintf
	.align		8
        /*0008*/ 	.dword	$str
	.align		8
        /*0010*/ 	.dword	$str$1


//--------------------- .text._Z8reversenPcPi     --------------------------
	.section	.text._Z8reversenPcPi,"ax",@progbits
	.align	128
        .global         _Z8reversenPcPi
        .type           _Z8reversenPcPi,@function
        .size           _Z8reversenPcPi,(.L_x_7 - _Z8reversenPcPi)
        .other          _Z8reversenPcPi,@"STO_CUDA_ENTRY STV_DEFAULT"
_Z8reversenPcPi:
.text._Z8reversenPcPi:
[----:B------:R-:W0:Y:S01]  /*0000*/  LDC R1, c[0x0][0x37c] ;  /* 0x0000df00ff017b82 */ /* 0x000e220000000800 */
[----:B------:R-:W1:Y:S07]  /*0010*/  S2R R2, SR_TID.X ;  /* 0x0000000000027919 */ /* 0x000e6e0000002100 */
[----:B------:R-:W1:Y:S01]  /*0020*/  LDC.64 R16, c[0x0][0x388] ;  /* 0x0000e200ff107b82 */ /* 0x000e620000000a00 */
[----:B------:R-:W2:Y:S01]  /*0030*/  LDCU.64 UR36, c[0x0][0x358] ;  /* 0x00006b00ff2477ac */ /* 0x000ea20008000a00 */
[----:B0-----:R-:W-:Y:S01]  /*0040*/  VIADD R1, R1, 0xfffffff0 ;  /* 0xfffffff001017836 */ /* 0x001fe20000000000 */
[----:B------:R-:W0:Y:S01]  /*0050*/  LDCU UR4, c[0x0][0x2f8] ;  /* 0x00005f00ff0477ac */ /* 0x000e220008000800 */
[----:B------:R-:W-:Y:S01]  /*0060*/  MOV R22, 0x0 ;  /* 0x0000000000167802 */ /* 0x000fe20000000f00 */
[----:B------:R-:W3:Y:S01]  /*0070*/  LDCU UR5, c[0x0][0x2fc] ;  /* 0x00005f80ff0577ac */ /* 0x000ee20008000800 */
[----:B------:R-:W4:Y:S01]  /*0080*/  LDCU.64 UR6, c[0x4][0x8] ;  /* 0x01000100ff0677ac */ /* 0x000f220008000a00 */
[----:B-1----:R-:W-:-:S05]  /*0090*/  IMAD.WIDE.U32 R16, R2, 0x4, R16 ;  /* 0x0000000402107825 */ /* 0x002fca00078e0010 */
[----:B--2---:R-:W2:Y:S01]  /*00a0*/  LDG.E R3, desc[UR36][R16.64] ;  /* 0x0000002410037981 */ /* 0x004ea2000c1e1900 */
[----:B------:R1:W1:Y:S01]  /*00b0*/  LDC.64 R8, c[0x4][R22] ;  /* 0x0100000016087b82 */ /* 0x0002620000000a00 */
[----:B0-----:R-:W-:Y:S01]  /*00c0*/  IADD3 R24, P0, PT, R1, UR4, RZ ;  /* 0x0000000401187c10 */ /* 0x001fe2000ff1e0ff */
[----:B----4-:R-:W-:Y:S02]  /*00d0*/  IMAD.U32 R4, RZ, RZ, UR6 ;  /* 0x00000006ff047e24 */ /* 0x010fe4000f8e00ff */
[----:B------:R-:W-:Y:S02]  /*00e0*/  IMAD.U32 R5, RZ, RZ, UR7 ;  /* 0x00000007ff057e24 */ /* 0x000fe4000f8e00ff */
[----:B---3--:R-:W-:Y:S02]  /*00f0*/  IMAD.X R23, RZ, RZ, UR5, P0 ;  /* 0x00000005ff177e24 */ /* 0x008fe400080e06ff */
[----:B------:R-:W-:Y:S02]  /*0100*/  IMAD.MOV.U32 R6, RZ, RZ, R24 ;  /* 0x000000ffff067224 */ /* 0x000fe400078e0018 */
[----:B------:R-:W-:Y:S01]  /*0110*/  IMAD.MOV.U32 R7, RZ, RZ, R23 ;  /* 0x000000ffff077224 */ /* 0x000fe200078e0017 */
[----:B-12---:R0:W-:Y:S06]  /*0120*/  STL.64 [R1], R2 ;  /* 0x0000000201007387 */ /* 0x0061ec0000100a00 */
[----:B------:R-:W-:-:S07]  /*0130*/  LEPC R20, `(.L_x_0) ;  /* 0x000000001014794e */ /* 0x000fce0000000000 */
[----:B0-----:R-:W-:Y:S05]  /*0140*/  CALL.ABS.NOINC R8 ;  /* 0x0000000008007343 */ /* 0x001fea0003c00000 */
.L_x_0:
[----:B------:R-:W2:Y:S04]  /*0150*/  LDG.E R25, desc[UR36][R16.64+0x4] ;  /* 0x0000042410197981 */ /* 0x000ea8000c1e1900 */
[----:B------:R-:W3:Y:S01]  /*0160*/  LDG.E R17, desc[UR36][R16.64] ;  /* 0x0000002410117981 */ /* 0x000ee2000c1e1900 */
[----:B--2---:R-:W-:-:S04]  /*0170*/  VIADD R18, R25, 0xffffffff ;  /* 0xffffffff19127836 */ /* 0x004fc80000000000 */
[----:B---3--:R-:W-:-:S05]  /*0180*/  IMAD.IADD R26, R18, 0x1, -R17 ;  /* 0x00000001121a7824 */ /* 0x008fca00078e0a11 */
[----:B------:R-:W-:-:S04]  /*0190*/  LOP3.LUT R0, R26, 0xfffffffe, RZ, 0xc0, !PT ;  /* 0xfffffffe1a007812 */ /* 0x000fc800078ec0ff */
[----:B------:R-:W-:-:S13]  /*01a0*/  ISETP.NE.AND P0, PT, R0, 0x2, PT ;  /* 0x000000020000780c */ /* 0x000fda0003f05270 */
[----:B------:R-:W-:Y:S05]  /*01b0*/  @!P0 EXIT ;  /* 0x000000000000894d */ /* 0x000fea0003800000 */
[----:B------:R-:W-:Y:S01]  /*01c0*/  LEA.HI R19, R26, R26, RZ, 0x1 ;  /* 0x0000001a1a137211 */ /* 0x000fe200078f08ff */
[----:B------:R-:W-:Y:S01]  /*01d0*/  IMAD.MOV.U32 R16, RZ, RZ, R2 ;  /* 0x000000ffff107224 */ /* 0x000fe200078e0002 */
[----:B------:R-:W0:Y:S01]  /*01e0*/  LDCU.64 UR4, c[0x4][0x10] ;  /* 0x01000200ff0477ac */ /* 0x000e220008000a00 */
[----:B------:R1:W2:Y:S01]  /*01f0*/  LDC.64 R2, c[0x4][R22] ;  /* 0x0100000016027b82 */ /* 0x0002a20000000a00 */
[----:B------:R-:W-:Y:S01]  /*0200*/  SHF.R.S32.HI R19, RZ, 0x1, R19 ;  /* 0x00000001ff137819 */ /* 0x000fe20000011413 */
[----:B------:R-:W-:Y:S02]  /*0210*/  IMAD.MOV.U32 R6, RZ, RZ, R24 ;  /* 0x000000ffff067224 */ /* 0x000fe400078e0018 */
[----:B------:R-:W-:Y:S02]  /*0220*/  IMAD.MOV.U32 R7, RZ, RZ, R23 ;  /* 0x000000ffff077224 */ /* 0x000fe400078e0017 */
[----:B------:R1:W-:Y:S01]  /*0230*/  STL.128 [R1], R16 ;  /* 0x0000001001007387 */ /* 0x0003e20000100c00 */
[----:B0-----:R-:W-:-:S02]  /*0240*/  IMAD.U32 R4, RZ, RZ, UR4 ;  /* 0x00000004ff047e24 */ /* 0x001fc4000f8e00ff */
[----:B------:R-:W-:-:S07]  /*0250*/  IMAD.U32 R5, RZ, RZ, UR5 ;  /* 0x00000005ff057e24 */ /* 0x000fce000f8e00ff */
[----:B------:R-:W-:-:S07]  /*0260*/  LEPC R20, `(.L_x_1) ;  /* 0x000000001014794e */ /* 0x000fce0000000000 */
[----:B-12---:R-:W-:Y:S05]  /*0270*/  CALL.ABS.NOINC R2 ;  /* 0x0000000002007343 */ /* 0x006fea0003c00000 */
.L_x_1:
[----:B------:R-:W-:-:S13]  /*0280*/  ISETP.GE.AND P0, PT, R26, 0x2, PT ;  /* 0x000000021a00780c */ /* 0x000fda0003f06270 */
[----:B------:R-:W-:Y:S05]  /*0290*/  @!P0 EXIT ;  /* 0x000000000000894d */ /* 0x000fea0003800000 */
[C---:B------:R-:W-:Y:S01]  /*02a0*/  IADD3 R2, PT, PT, R19.reuse, -0x1, RZ ;  /* 0xffffffff13027810 */ /* 0x040fe20007ffe0ff */
[----:B------:R-:W-:Y:S01]  /*02b0*/  BSSY.RECONVERGENT B0, `(.L_x_2) ;  /* 0x0000025000007945 */ /* 0x000fe20003800200 */
[----:B------:R-:W-:Y:S01]  /*02c0*/  LOP3.LUT R0, R19, 0x3, RZ, 0xc0, !PT ;  /* 0x0000000313007812 */ /* 0x000fe200078ec0ff */
[----:B------:R-:W-:Y:S01]  /*02d0*/  IMAD.MOV.U32 R6, RZ, RZ, RZ ;  /* 0x000000ffff067224 */ /* 0x000fe200078e00ff */
[----:B------:R-:W-:Y:S02]  /*02e0*/  ISETP.GE.U32.AND P1, PT, R2, 0x3, PT ;  /* 0x000000030200780c */ /* 0x000fe40003f26070 */
[----:B------:R-:W-:-:S11]  /*02f0*/  ISETP.NE.AND P0, PT, R0, RZ, PT ;  /* 0x000000ff0000720c */ /* 0x000fd60003f05270 */
[----:B------:R-:W-:Y:S05]  /*0300*/  @!P1 BRA `(.L_x_3) ;  /* 0x00000000007c9947 */ /* 0x000fea0003800000 */
[----:B------:R-:W-:Y:S01]  /*0310*/  LOP3.LUT R6, R19, 0x3ffffffc, RZ, 0xc0, !PT ;  /* 0x3ffffffc13067812 */ /* 0x000fe200078ec0ff */
[----:B------:R-:W-:Y:S02]  /*0320*/  VIADD R9, R25, 0xfffffffe ;  /* 0xfffffffe19097836 */ /* 0x000fe40000000000 */
[----:B------:R-:W-:Y:S02]  /*0330*/  IMAD.MOV.U32 R8, RZ, RZ, R17 ;  /* 0x000000ffff087224 */ /* 0x000fe400078e0011 */
[----:B------:R-:W-:-:S07]  /*0340*/  IMAD.MOV R7, RZ, RZ, -R6 ;  /* 0x000000ffff077224 */ /* 0x000fce00078e0a06 */
.L_x_4:
[----:B-1----:R-:W0:Y:S01]  /*0350*/  LDC.64 R4, c[0x0][0x380] ;  /* 0x0000e000ff047b82 */ /* 0x002e220000000a00 */
[----:B------:R-:W-:Y:S02]  /*0360*/  SHF.R.S32.HI R10, RZ, 0x1f, R9 ;  /* 0x0000001fff0a7819 */ /* 0x000fe40000011409 */
[C---:B0-----:R-:W-:Y:S02]  /*0370*/  IADD3.X R2, P1, PT, R8.reuse, R4, RZ, PT, !PT ;  /* 0x0000000408027210 */ /* 0x041fe40003f3e4ff */
[----:B------:R-:W-:Y:S02]  /*0380*/  IADD3 R4, P2, P3, R9, -0x1, R4 ;  /* 0xffffffff09047810 */ /* 0x000fe40007b5e004 */
[----:B------:R-:W-:Y:S02]  /*0390*/  LEA.HI.X.SX32 R3, R8, R5, 0x1, P1 ;  /* 0x0000000508037211 */ /* 0x000fe400008f0eff */
[----:B------:R-:W-:-:S03]  /*03a0*/  IADD3.X R5, PT, PT, R10, -0x1, R5, P2, P3 ;  /* 0xffffffff0a057810 */ /* 0x000fc600017e6405 */
[----:B------:R-:W2:Y:S04]  /*03b0*/  LDG.E.U8 R11, desc[UR36][R2.64+-0x1] ;  /* 0xffffff24020b7981 */ /* 0x000ea8000c1e1100 */
[----:B------:R-:W3:Y:S04]  /*03c0*/  LDG.E.U8 R13, desc[UR36][R4.64+0x1] ;  /* 0x00000124040d7981 */ /* 0x000ee8000c1e1100 */
[----:B---3--:R0:W-:Y:S04]  /*03d0*/  STG.E.U8 desc[UR36][R2.64+-0x1], R13 ;  /* 0xffffff0d02007986 */ /* 0x0081e8000c101124 */
[----:B--2---:R1:W-:Y:S04]  /*03e0*/  STG.E.U8 desc[UR36][R4.64+0x1], R11 ;  /* 0x0000010b04007986 */ /* 0x0043e8000c101124 */
[----:B------:R-:W2:Y:S04]  /*03f0*/  LDG.E.U8 R19, desc[UR36][R4.64] ;  /* 0x0000002404137981 */ /* 0x000ea8000c1e1100 */
[----:B------:R-:W3:Y:S04]  /*0400*/  LDG.E.U8 R15, desc[UR36][R2.64] ;  /* 0x00000024020f7981 */ /* 0x000ee8000c1e1100 */
[----:B--2---:R1:W-:Y:S04]  /*0410*/  STG.E.U8 desc[UR36][R2.64], R19 ;  /* 0x0000001302007986 */ /* 0x0043e8000c101124 */
[----:B---3--:R1:W-:Y:S04]  /*0420*/  STG.E.U8 desc[UR36][R4.64], R15 ;  /* 0x0000000f04007986 */ /* 0x0083e8000c101124 */
[----:B------:R-:W2:Y:S04]  /*0430*/  LDG.E.U8 R23, desc[UR36][R4.64+-0x1] ;  /* 0xffffff2404177981 */ /* 0x000ea8000c1e1100 */
[----:B------:R-:W3:Y:S04]  /*0440*/  LDG.E.U8 R21, desc[UR36][R2.64+0x1] ;  /* 0x0000012402157981 */ /* 0x000ee8000c1e1100 */
[----:B--2---:R1:W-:Y:S04]  /*0450*/  STG.E.U8 desc[UR36][R2.64+0x1], R23 ;  /* 0x0000011702007986 */ /* 0x0043e8000c101124 */
[----:B---3--:R1:W-:Y:S04]  /*0460*/  STG.E.U8 desc[UR36][R4.64+-0x1], R21 ;  /* 0xffffff1504007986 */ /* 0x0083e8000c101124 */
[----:B------:R-:W2:Y:S04]  /*0470*/  LDG.E.U8 R27, desc[UR36][R4.64+-0x2] ;  /* 0xfffffe24041b7981 */ /* 0x000ea8000c1e1100 */
[----:B0-----:R-:W3:Y:S01]  /*0480*/  LDG.E.U8 R13, desc[UR36][R2.64+0x2] ;  /* 0x00000224020d7981 */ /* 0x001ee2000c1e1100 */
[----:B------:R-:W-:-:S05]  /*0490*/  VIADD R7, R7, 0x4 ;  /* 0x0000000407077836 */ /* 0x000fca0000000000 */
[----:B------:R-:W-:Y:S01]  /*04a0*/  ISETP.NE.AND P1, PT, R7, RZ, PT ;  /* 0x000000ff0700720c */ /* 0x000fe20003f25270 */
[----:B------:R-:W-:Y:S01]  /*04b0*/  VIADD R9, R9, 0xfffffffc ;  /* 0xfffffffc09097836 */ /* 0x000fe20000000000 */
[----:B------:R-:W-:Y:S01]  /*04c0*/  IADD3 R8, PT, PT, R8, 0x4, RZ ;  /* 0x0000000408087810 */ /* 0x000fe20007ffe0ff */
[----:B--2---:R1:W-:Y:S04]  /*04d0*/  STG.E.U8 desc[UR36][R2.64+0x2], R27 ;  /* 0x0000021b02007986 */ /* 0x0043e8000c101124 */
[----:B---3--:R1:W-:Y:S06]  /*04e0*/  STG.E.U8 desc[UR36][R4.64+-0x2], R13 ;  /* 0xfffffe0d04007986 */ /* 0x0083ec000c101124 */
[----:B------:R-:W-:Y:S05]  /*04f0*/  @P1 BRA `(.L_x_4) ;  /* 0xfffffffc00941947 */ /* 0x000fea000383ffff */
.L_x_3:
[----:B------:R-:W-:Y:S05]  /*0500*/  BSYNC.RECONVERGENT B0 ;  /* 0x0000000000007941 */ /* 0x000fea0003800200 */
.L_x_2:
[----:B------:R-:W-:Y:S05]  /*0510*/  @!P0 EXIT ;  /* 0x000000000000894d */ /* 0x000fea0003800000 */
[--C-:B------:R-:W-:Y:S01]  /*0520*/  IADD3 R25, PT, PT, R25, -0x2, -R6.reuse ;  /* 0xfffffffe19197810 */ /* 0x100fe20007ffe806 */
[----:B------:R-:W-:Y:S02]  /*0530*/  IMAD.IADD R6, R17, 0x1, R6 ;  /* 0x0000000111067824 */ /* 0x000fe400078e0206 */
[----:B------:R-:W-:-:S07]  /*0540*/  IMAD.MOV R0, RZ, RZ, -R0 ;  /* 0x000000ffff007224 */ /* 0x000fce00078e0a00 */
.L_x_5:
[----:B------:R-:W1:Y:S02]  /*0550*/  LDCU.64 UR4, c[0x0][0x380] ;  /* 0x00007000ff0477ac */ /* 0x000e640008000a00 */
[C---:B01----:R-:W-:Y:S02]  /*0560*/  IADD3 R2, P0, PT, R25.reuse, UR4, RZ ;  /* 0x0000000419027c10 */ /* 0x043fe4000ff1e0ff */
[C---:B------:R-:W-:Y:S02]  /*0570*/  IADD3 R4, P1, PT, R6.reuse, UR4, RZ ;  /* 0x0000000406047c10 */ /* 0x040fe4000ff3e0ff */
[----:B------:R-:W-:Y:S02]  /*0580*/  LEA.HI.X.SX32 R3, R25, UR5, 0x1, P0 ;  /* 0x0000000519037c11 */ /* 0x000fe400080f0eff */
[----:B------:R-:W-:-:S03]  /*0590*/  LEA.HI.X.SX32 R5, R6, UR5, 0x1, P1 ;  /* 0x0000000506057c11 */ /* 0x000fc600088f0eff */
[----:B------:R-:W2:Y:S04]  /*05a0*/  LDG.E.U8 R9, desc[UR36][R2.64] ;  /* 0x0000002402097981 */ /* 0x000ea8000c1e1100 */
[----:B------:R-:W3:Y:S01]  /*05b0*/  LDG.E.U8 R7, desc[UR36][R4.64] ;  /* 0x0000002404077981 */ /* 0x000ee2000c1e1100 */
[----:B------:R-:W-:Y:S02]  /*05c0*/  VIADD R0, R0, 0x1 ;  /* 0x0000000100007836 */ /* 0x000fe40000000000 */
[----:B------:R-:W-:Y:S02]  /*05d0*/  VIADD R25, R25, 0xffffffff ;  /* 0xffffffff19197836 */ /* 0x000fe40000000000 */
[----:B------:R-:W-:Y:S01]  /*05e0*/  VIADD R6, R6, 0x1 ;  /* 0x0000000106067836 */ /* 0x000fe20000000000 */
[----:B------:R-:W-:Y:S01]  /*05f0*/  ISETP.NE.AND P0, PT, R0, RZ, PT ;  /* 0x000000ff0000720c */ /* 0x000fe20003f05270 */
[----:B--2---:R0:W-:Y:S04]  /*0600*/  STG.E.U8 desc[UR36][R4.64], R9 ;  /* 0x0000000904007986 */ /* 0x0041e8000c101124 */
[----:B---3--:R0:W-:Y:S08]  /*0610*/  STG.E.U8 desc[UR36][R2.64], R7 ;  /* 0x0000000702007986 */ /* 0x0081f0000c101124 */
[----:B------:R-:W-:Y:S05]  /*0620*/  @P0 BRA `(.L_x_5) ;  /* 0xfffffffc00c80947 */ /* 0x000fea000383ffff */
[----:B------:R-:W-:Y:S05]  /*0630*/  EXIT ;  /* 0x000000000000794d */ /* 0x000fea0003800000 */
.L_x_6:
[----:B------:R-:W-:-:S00]  /*0640*/  BRA `(.L_x_6) ;  /* 0xfffffffc00fc7947 */ /* 0x000fc0000383ffff */
[----:B------:R-:W-:-:S00]  /*0650*/  NOP ;  /* 0x0000000000007918 */ /* 0x000fc00000000000 */
        /* <DEDUP_REMOVED lines=10> */
.L_x_7:


//--------------------- .nv.global.init           --------------------------
	.section	.nv.global.init,"aw",@progbits
.nv.global.init:
	.type		$str,@object
	.size		$str,($str$1 - $str)
$str:
        /*0000*/ 	.byte	0x0a, 0x54, 0x49, 0x44, 0x3a, 0x20, 0x25, 0x64, 0x2c, 0x20, 0x73, 0x74, 0x61, 0x72, 0x74, 0x69
        /*0010*/ 	.byte	0x6e, 0x67, 0x20, 0x69, 0x6e, 0x64, 0x65, 0x78, 0x20, 0x6f, 0x66, 0x20, 0x74, 0x69, 0x64, 0x20
        /*0020*/ 	.byte	0x25, 0x64, 0x00
	.type		$str$1,@object
	.size		$str$1,(.L_1 - $str$1)
$str$1:
        /*0023*/ 	.byte	0x54, 0x49, 0x44, 0x3a, 0x20, 0x25, 0x64, 0x2c, 0x20, 0x53, 0x74, 0x61, 0x72, 0x74, 0x20, 0x49
        /*0033*/ 	.byte	0x6e, 0x64, 0x65, 0x78, 0x3a, 0x20, 0x25, 0x64, 0x2c, 0x20, 0x45, 0x6e, 0x64, 0x20, 0x49, 0x6e
        /*0043*/ 	.byte	0x64, 0x65, 0x78, 0x3a, 0x20, 0x25, 0x64, 0x2c, 0x20, 0x4c, 0x65, 0x6e, 0x67, 0x74, 0x68, 0x20
        /*0053*/ 	.byte	0x3d, 0x20, 0x25, 0x64, 0x0a, 0x00
.L_1:


//--------------------- .nv.shared.reserved.0     --------------------------
	.section	.nv.shared.reserved.0,"aw",@nobits
	.weak		__nv_reservedSMEM_offset_0_alias
	.size		__nv_reservedSMEM_offset_0_alias, 0, 64
	.other		__nv_reservedSMEM_offset_0_alias,@"STO_CUDA_RESERVED_SHARED STV_DEFAULT"
__nv_reservedSMEM_offset_0_alias:
	.zero		0
	.zero		64


//--------------------- .nv.constant0._Z8reversenPcPi --------------------------
	.section	.nv.constant0._Z8reversenPcPi,"a",@progbits
	.sectionflags	@""
	.align	4
.nv.constant0._Z8reversenPcPi:
	.zero		912


//--------------------- SYMBOLS --------------------------

	.type		.nv.reservedSmem.offset0,@object
	.size		.nv.reservedSmem.offset0,0x4
	.type		vprintf,@function
